//
// Generated by NVIDIA NVVM Compiler
//
// Compiler Build ID: CL-36424714
// Cuda compilation tools, release 13.0, V13.0.88
// Based on NVVM 20.0.0
//

.version 9.0
.target sm_100
.address_size 64

	// .globl	_Z7get_maxPiS_
// _ZZ7get_maxPiS_E3max has been demoted

.visible .entry _Z7get_maxPiS_(
	.param .u64 .ptr .align 1 _Z7get_maxPiS__param_0,
	.param .u64 .ptr .align 1 _Z7get_maxPiS__param_1
)
{
	.reg .pred 	%p<5>;
	.reg .b32 	%r<17>;
	.reg .b64 	%rd<9>;
	// demoted variable
	.shared .align 4 .b8 _ZZ7get_maxPiS_E3max[4096];
	ld.param.u64 	%rd2, [_Z7get_maxPiS__param_0];
	ld.param.u64 	%rd1, [_Z7get_maxPiS__param_1];
	cvta.to.global.u64 	%rd3, %rd2;
	mov.u32 	%r1, %tid.x;
	mov.u32 	%r16, %ntid.x;
	mov.u32 	%r3, %ctaid.x;
	mad.lo.s32 	%r8, %r16, %r3, %r1;
	mul.wide.s32 	%rd4, %r8, 4;
	add.s64 	%rd5, %rd3, %rd4;
	ld.global.u32 	%r9, [%rd5];
	shl.b32 	%r10, %r1, 2;
	mov.u32 	%r11, _ZZ7get_maxPiS_E3max;
	add.s32 	%r4, %r11, %r10;
	st.shared.u32 	[%r4], %r9;
	bar.sync 	0;
	setp.lt.u32 	%p1, %r16, 33;
	@%p1 bra 	$L__BB0_5;
$L__BB0_1:
	mov.u32 	%r5, %r16;
	shr.u32 	%r16, %r5, 1;
	setp.ge.u32 	%p2, %r1, %r16;
	@%p2 bra 	$L__BB0_4;
	shl.b32 	%r12, %r16, 2;
	add.s32 	%r13, %r4, %r12;
	ld.shared.u32 	%r7, [%r13];
	ld.shared.u32 	%r14, [%r4];
	setp.le.s32 	%p3, %r7, %r14;
	@%p3 bra 	$L__BB0_4;
	st.shared.u32 	[%r4], %r7;
$L__BB0_4:
	bar.sync 	0;
	setp.gt.u32 	%p4, %r5, 65;
	@%p4 bra 	$L__BB0_1;
$L__BB0_5:
	cvta.to.global.u64 	%rd6, %rd1;
	ld.shared.u32 	%r15, [_ZZ7get_maxPiS_E3max];
	mul.wide.u32 	%rd7, %r3, 4;
	add.s64 	%rd8, %rd6, %rd7;
	st.global.u32 	[%rd8], %r15;
	ret;

}


// ===== COMPILED SASS (sm_100) =====

	.target	sm_100

	.elftype	@"ET_EXEC"


//--------------------- .note.nv.tkinfo           --------------------------
	.section	.note.nv.tkinfo,"",@"SHT_NOTE"
	.sectionflags	@"SHF_NOTE_NV_TKINFO"
	.tkinfo
        /*0018*/ 	.word	0x00000002
        /*0030*/ 	.string	""
        /*0030*/ 	.string	"ptxas"
        /*0030*/ 	.string	"Cuda compilation tools, release 13.0, V13.0.88"
        /*0030*/ 	.string	"Build cuda_13.0.r13.0/compiler.36424714_0"
        /*0030*/ 	.string	"-arch sm_100 -m 64 "



//--------------------- .note.nv.cuinfo           --------------------------
	.section	.note.nv.cuinfo,"",@"SHT_NOTE"
	.sectionflags	@"SHF_NOTE_NV_CUINFO"
        /*0018*/ 	.short	0x0002
        /*001a*/ 	.short	0x0064
        /*001c*/ 	.short	0x0082
	.zero		2


//--------------------- .nv.info                  --------------------------
	.section	.nv.info,"",@"SHT_CUDA_INFO"
	.align	4


	//----- nvinfo : EIATTR_REGCOUNT
	.align		4
        /*0000*/ 	.byte	0x04, 0x2f
        /*0002*/ 	.short	(.L_1 - .L_0)
	.align		4
.L_0:
        /*0004*/ 	.word	index@(_Z7get_maxPiS_)
        /*0008*/ 	.word	0x0000000a


	//----- nvinfo : EIATTR_FRAME_SIZE
	.align		4
.L_1:
        /*000c*/ 	.byte	0x04, 0x11
        /*000e*/ 	.short	(.L_3 - .L_2)
	.align		4
.L_2:
        /*0010*/ 	.word	index@(_Z7get_maxPiS_)
        /*0014*/ 	.word	0x00000000


	//----- nvinfo : EIATTR_MIN_STACK_SIZE
	.align		4
.L_3:
        /*0018*/ 	.byte	0x04, 0x12
        /*001a*/ 	.short	(.L_5 - .L_4)
	.align		4
.L_4:
        /*001c*/ 	.word	index@(_Z7get_maxPiS_)
        /*0020*/ 	.word	0x00000000
.L_5:


//--------------------- .nv.compat                --------------------------
	.section	.nv.compat,"",@"SHT_CUDA_COMPAT_INFO"
	.align	4
        /*0000*/ 	.byte	0x02, 0x09, 0x00, 0x00, 0x02, 0x02, 0x01, 0x00, 0x02, 0x05, 0x05, 0x00, 0x03, 0x07, 0x01, 0x01
        /*0010*/ 	.byte	0x02, 0x03, 0x00, 0x00, 0x02, 0x06, 0x01, 0x00, 0x04, 0x0b, 0x08, 0x00, 0x09, 0x00, 0x00, 0x00
        /*0020*/ 	.byte	0x00, 0x00, 0x00, 0x00


//--------------------- .nv.info._Z7get_maxPiS_   --------------------------
	.section	.nv.info._Z7get_maxPiS_,"",@"SHT_CUDA_INFO"
	.sectionflags	@""
	.align	4


	//----- nvinfo : EIATTR_CUDA_API_VERSION
	.align		4
        /*0000*/ 	.byte	0x04, 0x37
        /*0002*/ 	.short	(.L_7 - .L_6)
.L_6:
        /*0004*/ 	.word	0x00000082


	//----- nvinfo : EIATTR_KPARAM_INFO
	.align		4
.L_7:
        /*0008*/ 	.byte	0x04, 0x17
        /*000a*/ 	.short	(.L_9 - .L_8)
.L_8:
        /*000c*/ 	.word	0x00000000
        /*0010*/ 	.short	0x0001
        /*0012*/ 	.short	0x0008
        /*0014*/ 	.byte	0x00, 0xf5, 0x21, 0x00


	//----- nvinfo : EIATTR_KPARAM_INFO
	.align		4
.L_9:
        /*0018*/ 	.byte	0x04, 0x17
        /*001a*/ 	.short	(.L_11 - .L_10)
.L_10:
        /*001c*/ 	.word	0x00000000
        /*0020*/ 	.short	0x0000
        /*0022*/ 	.short	0x0000
        /*0024*/ 	.byte	0x00, 0xf5, 0x21, 0x00


	//----- nvinfo : EIATTR_SPARSE_MMA_MASK
	.align		4
.L_11:
        /*0028*/ 	.byte	0x03, 0x50
        /*002a*/ 	.short	0x0000


	//----- nvinfo : EIATTR_MAXREG_COUNT
	.align		4
        /*002c*/ 	.byte	0x03, 0x1b
        /*002e*/ 	.short	0x00ff


	//----- nvinfo : EIATTR_NUM_BARRIERS
	.align		4
        /*0030*/ 	.byte	0x02, 0x4c
        /*0032*/ 	.byte	0x01
	.zero		1


	//----- nvinfo : EIATTR_MERCURY_ISA_VERSION
	.align		4
        /*0034*/ 	.byte	0x03, 0x5f
        /*0036*/ 	.short	0x0101


	//----- nvinfo : EIATTR_VRC_CTA_INIT_COUNT
	.align		4
        /*0038*/ 	.byte	0x02, 0x4a
	.zero		1
	.zero		1


	//----- nvinfo : EIATTR_EXIT_INSTR_OFFSETS
	.align		4
        /*003c*/ 	.byte	0x04, 0x1c
        /*003e*/ 	.short	(.L_13 - .L_12)


	//   ....[0]....
.L_12:
        /*0040*/ 	.word	0x00000270


	//----- nvinfo : EIATTR_CRS_STACK_SIZE
	.align		4
.L_13:
        /*0044*/ 	.byte	0x04, 0x1e
        /*0046*/ 	.short	(.L_15 - .L_14)
.L_14:
        /*0048*/ 	.word	0x00000000


	//----- nvinfo : EIATTR_CBANK_PARAM_SIZE
	.align		4
.L_15:
        /*004c*/ 	.byte	0x03, 0x19
        /*004e*/ 	.short	0x0010


	//----- nvinfo : EIATTR_PARAM_CBANK
	.align		4
        /*0050*/ 	.byte	0x04, 0x0a
        /*0052*/ 	.short	(.L_17 - .L_16)
	.align		4
.L_16:
        /*0054*/ 	.word	index@(.nv.constant0._Z7get_maxPiS_)
        /*0058*/ 	.short	0x0380
        /*005a*/ 	.short	0x0010


	//----- nvinfo : EIATTR_SW_WAR
	.align		4
.L_17:
        /*005c*/ 	.byte	0x04, 0x36
        /*005e*/ 	.short	(.L_19 - .L_18)
.L_18:
        /*0060*/ 	.word	0x00000008
.L_19:


//--------------------- .nv.callgraph             --------------------------
	.section	.nv.callgraph,"",@"SHT_CUDA_CALLGRAPH"
	.align	4
	.sectionentsize	8
	.align		4
        /*0000*/ 	.word	0x00000000
	.align		4
        /*0004*/ 	.word	0xffffffff
	.align		4
        /*0008*/ 	.word	0x00000000
	.align		4
        /*000c*/ 	.word	0xfffffffe
	.align		4
        /*0010*/ 	.word	0x00000000
	.align		4
        /*0014*/ 	.word	0xfffffffd
	.align		4
        /*0018*/ 	.word	0x00000000
	.align		4
        /*001c*/ 	.word	0xfffffffc


//--------------------- .text._Z7get_maxPiS_      --------------------------
	.section	.text._Z7get_maxPiS_,"ax",@progbits
	.align	128
        .global         _Z7get_maxPiS_
        .type           _Z7get_maxPiS_,@function
        .size           _Z7get_maxPiS_,(.L_x_5 - _Z7get_maxPiS_)
        .other          _Z7get_maxPiS_,@"STO_CUDA_ENTRY STV_DEFAULT"
_Z7get_maxPiS_:
.text._Z7get_maxPiS_:
[----:B------:R-:W-:Y:S01]  /*0000*/  LDC R1, c[0x0][0x37c] ;  /* 0x0000df00ff017b82 */ /* 0x000fe20000000800 */
[----:B------:R-:W0:Y:S07]  /*0010*/  S2R R7, SR_TID.X ;  /* 0x0000000000077919 */ /* 0x000e2e0000002100 */
[----:B------:R-:W1:Y:S01]  /*0020*/  LDC.64 R2, c[0x0][0x380] ;  /* 0x0000e000ff027b82 */ /* 0x000e620000000a00 */
[----:B------:R-:W0:Y:S01]  /*0030*/  LDCU UR8, c[0x0][0x360] ;  /* 0x00006c00ff0877ac */ /* 0x000e220008000800 */
[----:B------:R-:W0:Y:S01]  /*0040*/  S2R R4, SR_CTAID.X ;  /* 0x0000000000047919 */ /* 0x000e220000002500 */
[----:B------:R-:W2:Y:S01]  /*0050*/  LDCU.64 UR6, c[0x0][0x358] ;  /* 0x00006b00ff0677ac */ /* 0x000ea20008000a00 */
[----:B0-----:R-:W-:-:S04]  /*0060*/  IMAD R5, R4, UR8, R7 ;  /* 0x0000000804057c24 */ /* 0x001fc8000f8e0207 */
[----:B-1----:R-:W-:-:S06]  /*0070*/  IMAD.WIDE R2, R5, 0x4, R2 ;  /* 0x0000000405027825 */ /* 0x002fcc00078e0202 */
[----:B--2---:R-:W2:Y:S01]  /*0080*/  LDG.E R2, desc[UR6][R2.64] ;  /* 0x0000000602027981 */ /* 0x004ea2000c1e1900 */
[----:B------:R-:W0:Y:S01]  /*0090*/  S2UR UR5, SR_CgaCtaId ;  /* 0x00000000000579c3 */ /* 0x000e220000008800 */
[----:B------:R-:W-:Y:S01]  /*00a0*/  UMOV UR4, 0x400 ;  /* 0x0000040000047882 */ /* 0x000fe20000000000 */
[----:B------:R-:W-:Y:S02]  /*00b0*/  UISETP.GE.U32.AND UP0, UPT, UR8, 0x21, UPT ;  /* 0x000000210800788c */ /* 0x000fe4000bf06070 */
[----:B0-----:R-:W-:-:S06]  /*00c0*/  ULEA UR4, UR5, UR4, 0x18 ;  /* 0x0000000405047291 */ /* 0x001fcc000f8ec0ff */
[----:B------:R-:W-:-:S05]  /*00d0*/  LEA R5, R7, UR4, 0x2 ;  /* 0x0000000407057c11 */ /* 0x000fca000f8e10ff */
[----:B--2---:R0:W-:Y:S01]  /*00e0*/  STS [R5], R2 ;  /* 0x0000000205007388 */ /* 0x0041e20000000800 */
[----:B------:R-:W-:Y:S06]  /*00f0*/  BAR.SYNC.DEFER_BLOCKING 0x0 ;  /* 0x0000000000007b1d */ /* 0x000fec0000010000 */
[----:B------:R-:W-:Y:S05]  /*0100*/  BRA.U !UP0, `(.L_x_0) ;  /* 0x00000001083c7547 */ /* 0x000fea000b800000 */
[----:B------:R-:W-:-:S07]  /*0110*/  IMAD.U32 R0, RZ, RZ, UR8 ;  /* 0x00000008ff007e24 */ /* 0x000fce000f8e00ff */
.L_x_3:
[----:B------:R-:W-:Y:S01]  /*0120*/  MOV R6, R0 ;  /* 0x0000000000067202 */ /* 0x000fe20000000f00 */
[----:B------:R-:W-:Y:S01]  /*0130*/  BSSY.RECONVERGENT B0, `(.L_x_1) ;  /* 0x0000009000007945 */ /* 0x000fe20003800200 */
[----:B------:R-:W-:-:S04]  /*0140*/  SHF.R.U32.HI R0, RZ, 0x1, R0 ;  /* 0x00000001ff007819 */ /* 0x000fc80000011600 */
[----:B------:R-:W-:-:S13]  /*0150*/  ISETP.GE.U32.AND P0, PT, R7, R0, PT ;  /* 0x000000000700720c */ /* 0x000fda0003f06070 */
[----:B-1----:R-:W-:Y:S05]  /*0160*/  @P0 BRA `(.L_x_2) ;  /* 0x0000000000140947 */ /* 0x002fea0003800000 */
[----:B0-----:R-:W-:Y:S01]  /*0170*/  IMAD R2, R0, 0x4, R5 ;  /* 0x0000000400027824 */ /* 0x001fe200078e0205 */
[----:B------:R-:W-:Y:S05]  /*0180*/  LDS R3, [R5] ;  /* 0x0000000005037984 */ /* 0x000fea0000000800 */
[----:B------:R-:W0:Y:S02]  /*0190*/  LDS R2, [R2] ;  /* 0x0000000002027984 */ /* 0x000e240000000800 */
[----:B0-----:R-:W-:-:S13]  /*01a0*/  ISETP.GT.AND P0, PT, R2, R3, PT ;  /* 0x000000030200720c */ /* 0x001fda0003f04270 */
[----:B------:R1:W-:Y:S02]  /*01b0*/  @P0 STS [R5], R2 ;  /* 0x0000000205000388 */ /* 0x0003e40000000800 */
.L_x_2:
[----:B------:R-:W-:Y:S05]  /*01c0*/  BSYNC.RECONVERGENT B0 ;  /* 0x0000000000007941 */ /* 0x000fea0003800200 */
.L_x_1:
[----:B------:R-:W-:Y:S01]  /*01d0*/  BAR.SYNC.DEFER_BLOCKING 0x0 ;  /* 0x0000000000007b1d */ /* 0x000fe20000010000 */
[----:B------:R-:W-:-:S13]  /*01e0*/  ISETP.GT.U32.AND P0, PT, R6, 0x41, PT ;  /* 0x000000410600780c */ /* 0x000fda0003f04070 */
[----:B------:R-:W-:Y:S05]  /*01f0*/  @P0 BRA `(.L_x_3) ;  /* 0xfffffffc00c80947 */ /* 0x000fea000383ffff */
.L_x_0:
[----:B------:R-:W2:Y:S01]  /*0200*/  S2UR UR5, SR_CgaCtaId ;  /* 0x00000000000579c3 */ /* 0x000ea20000008800 */
[----:B------:R-:W-:-:S07]  /*0210*/  UMOV UR4, 0x400 ;  /* 0x0000040000047882 */ /* 0x000fce0000000000 */
[----:B01----:R-:W0:Y:S01]  /*0220*/  LDC.64 R2, c[0x0][0x388] ;  /* 0x0000e200ff027b82 */ /* 0x003e220000000a00 */
[----:B--2---:R-:W-:Y:S01]  /*0230*/  ULEA UR4, UR5, UR4, 0x18 ;  /* 0x0000000405047291 */ /* 0x004fe2000f8ec0ff */
[----:B0-----:R-:W-:-:S08]  /*0240*/  IMAD.WIDE.U32 R2, R4, 0x4, R2 ;  /* 0x0000000404027825 */ /* 0x001fd000078e0002 */
[----:B------:R-:W0:Y:S04]  /*0250*/  LDS R5, [UR4] ;  /* 0x00000004ff057984 */ /* 0x000e280008000800 */
[----:B0-----:R-:W-:Y:S01]  /*0260*/  STG.E desc[UR6][R2.64], R5 ;  /* 0x0000000502007986 */ /* 0x001fe2000c101906 */
[----:B------:R-:W-:Y:S05]  /*0270*/  EXIT ;  /* 0x000000000000794d */ /* 0x000fea0003800000 */
.L_x_4:
[----:B------:R-:W-:-:S00]  /*0280*/  BRA `(.L_x_4) ;  /* 0xfffffffc00fc7947 */ /* 0x000fc0000383ffff */
[----:B------:R-:W-:-:S00]  /*0290*/  NOP ;  /* 0x0000000000007918 */ /* 0x000fc00000000000 */
        /* <DEDUP_REMOVED lines=14> */
.L_x_5:


//--------------------- .nv.shared._Z7get_maxPiS_ --------------------------
	.section	.nv.shared._Z7get_maxPiS_,"aw",@nobits
	.sectionflags	@""
	.align	4
.nv.shared._Z7get_maxPiS_:
	.zero		5120


//--------------------- .nv.shared.reserved.0     --------------------------
	.section	.nv.shared.reserved.0,"aw",@nobits
	.weak		__nv_reservedSMEM_offset_0_alias
	.size		__nv_reservedSMEM_offset_0_alias, 0, 64
	.other		__nv_reservedSMEM_offset_0_alias,@"STO_CUDA_RESERVED_SHARED STV_DEFAULT"
__nv_reservedSMEM_offset_0_alias:
	.zero		0
	.zero		64


//--------------------- .nv.constant0._Z7get_maxPiS_ --------------------------
	.section	.nv.constant0._Z7get_maxPiS_,"a",@progbits
	.sectionflags	@""
	.align	4
.nv.constant0._Z7get_maxPiS_:
	.zero		912


//--------------------- SYMBOLS --------------------------

	.type		.nv.reservedSmem.offset0,@object
	.size		.nv.reservedSmem.offset0,0x4
	.type		.nv.reservedSmem.cap,@object
	.size		.nv.reservedSmem.cap,0x4
